//
// Generated by NVIDIA NVVM Compiler
//
// Compiler Build ID: CL-36424714
// Cuda compilation tools, release 13.0, V13.0.88
// Based on NVVM 20.0.0
//

.version 9.0
.target sm_100
.address_size 64

	// .globl	histogram_shared_kernel
// _ZZ23histogram_shared_kernelE12block_hist_r has been demoted
// _ZZ23histogram_shared_kernelE12block_hist_g has been demoted
// _ZZ23histogram_shared_kernelE12block_hist_b has been demoted
// _ZZ23histogram_shared_kernelE11local_max_r has been demoted
// _ZZ23histogram_shared_kernelE11local_max_g has been demoted
// _ZZ23histogram_shared_kernelE11local_max_b has been demoted

.visible .entry histogram_shared_kernel(
	.param .u64 .ptr .align 1 histogram_shared_kernel_param_0,
	.param .u64 histogram_shared_kernel_param_1,
	.param .u32 histogram_shared_kernel_param_2,
	.param .u32 histogram_shared_kernel_param_3
)
{
	.reg .pred 	%p<18>;
	.reg .b32 	%r<134>;
	.reg .b32 	%f<5>;
	.reg .b64 	%rd<6>;
	// demoted variable
	.shared .align 4 .b8 _ZZ23histogram_shared_kernelE12block_hist_r[1024];
	// demoted variable
	.shared .align 4 .b8 _ZZ23histogram_shared_kernelE12block_hist_g[1024];
	// demoted variable
	.shared .align 4 .b8 _ZZ23histogram_shared_kernelE12block_hist_b[1024];
	// demoted variable
	.shared .align 4 .b8 _ZZ23histogram_shared_kernelE11local_max_r[1024];
	// demoted variable
	.shared .align 4 .b8 _ZZ23histogram_shared_kernelE11local_max_g[1024];
	// demoted variable
	.shared .align 4 .b8 _ZZ23histogram_shared_kernelE11local_max_b[1024];
	ld.param.u64 	%rd4, [histogram_shared_kernel_param_0];
	ld.param.u64 	%rd3, [histogram_shared_kernel_param_1];
	ld.param.u32 	%r16, [histogram_shared_kernel_param_2];
	ld.param.u32 	%r17, [histogram_shared_kernel_param_3];
	cvta.to.global.u64 	%rd1, %rd4;
	mov.u32 	%r1, %tid.x;
	mov.u32 	%r2, %tid.y;
	mov.u32 	%r3, %ntid.x;
	mad.lo.s32 	%r4, %r2, %r3, %r1;
	setp.gt.u32 	%p1, %r4, 255;
	shl.b32 	%r18, %r4, 2;
	mov.u32 	%r19, _ZZ23histogram_shared_kernelE12block_hist_r;
	add.s32 	%r5, %r19, %r18;
	mov.u32 	%r20, _ZZ23histogram_shared_kernelE12block_hist_g;
	add.s32 	%r6, %r20, %r18;
	mov.u32 	%r21, _ZZ23histogram_shared_kernelE12block_hist_b;
	add.s32 	%r7, %r21, %r18;
	@%p1 bra 	$L__BB0_2;
	mov.b32 	%r22, 0;
	st.shared.u32 	[%r5], %r22;
	st.shared.u32 	[%r6], %r22;
	st.shared.u32 	[%r7], %r22;
$L__BB0_2:
	bar.sync 	0;
	mov.u32 	%r23, %ctaid.x;
	mad.lo.s32 	%r8, %r23, %r3, %r1;
	mov.u32 	%r24, %ctaid.y;
	mov.u32 	%r25, %ntid.y;
	mad.lo.s32 	%r26, %r24, %r25, %r2;
	setp.ge.s32 	%p2, %r8, %r16;
	setp.ge.s32 	%p3, %r26, %r17;
	or.pred  	%p4, %p2, %p3;
	@%p4 bra 	$L__BB0_4;
	cvt.rn.f32.s32 	%f1, %r8;
	add.f32 	%f2, %f1, 0f3F000000;
	cvt.rn.f32.u32 	%f3, %r26;
	add.f32 	%f4, %f3, 0f3F000000;
	tex.2d.v4.u32.f32 	{%r27, %r28, %r29, %r30}, [%rd3, {%f2, %f4}];
	shl.b32 	%r31, %r27, 2;
	and.b32  	%r32, %r31, 1020;
	add.s32 	%r34, %r19, %r32;
	atom.shared.add.u32 	%r35, [%r34], 1;
	shl.b32 	%r36, %r28, 2;
	and.b32  	%r37, %r36, 1020;
	add.s32 	%r39, %r20, %r37;
	atom.shared.add.u32 	%r40, [%r39], 1;
	shl.b32 	%r41, %r29, 2;
	and.b32  	%r42, %r41, 1020;
	add.s32 	%r44, %r21, %r42;
	atom.shared.add.u32 	%r45, [%r44], 1;
$L__BB0_4:
	setp.gt.u32 	%p5, %r4, 255;
	bar.sync 	0;
	mov.u32 	%r47, _ZZ23histogram_shared_kernelE11local_max_r;
	add.s32 	%r10, %r47, %r18;
	mov.u32 	%r48, _ZZ23histogram_shared_kernelE11local_max_g;
	add.s32 	%r11, %r48, %r18;
	mov.u32 	%r49, _ZZ23histogram_shared_kernelE11local_max_b;
	add.s32 	%r12, %r49, %r18;
	@%p5 bra 	$L__BB0_12;
	ld.shared.u32 	%r13, [%r5];
	ld.shared.u32 	%r14, [%r6];
	ld.shared.u32 	%r15, [%r7];
	setp.eq.s32 	%p6, %r13, 0;
	mul.wide.u32 	%rd5, %r4, 4;
	add.s64 	%rd2, %rd1, %rd5;
	@%p6 bra 	$L__BB0_7;
	atom.global.add.u32 	%r50, [%rd2], %r13;
$L__BB0_7:
	setp.eq.s32 	%p7, %r14, 0;
	@%p7 bra 	$L__BB0_9;
	atom.global.add.u32 	%r51, [%rd2+1024], %r14;
$L__BB0_9:
	setp.eq.s32 	%p8, %r15, 0;
	@%p8 bra 	$L__BB0_11;
	atom.global.add.u32 	%r52, [%rd2+2048], %r15;
$L__BB0_11:
	ld.global.u32 	%r53, [%rd2];
	st.shared.u32 	[%r10], %r53;
	ld.global.u32 	%r54, [%rd2+1024];
	st.shared.u32 	[%r11], %r54;
	ld.global.u32 	%r55, [%rd2+2048];
	st.shared.u32 	[%r12], %r55;
$L__BB0_12:
	bar.sync 	0;
	setp.gt.u32 	%p9, %r4, 127;
	@%p9 bra 	$L__BB0_14;
	ld.shared.u32 	%r56, [%r10];
	ld.shared.u32 	%r57, [%r10+512];
	max.u32 	%r58, %r56, %r57;
	st.shared.u32 	[%r10], %r58;
	ld.shared.u32 	%r59, [%r11];
	ld.shared.u32 	%r60, [%r11+512];
	max.u32 	%r61, %r59, %r60;
	st.shared.u32 	[%r11], %r61;
	ld.shared.u32 	%r62, [%r12];
	ld.shared.u32 	%r63, [%r12+512];
	max.u32 	%r64, %r62, %r63;
	st.shared.u32 	[%r12], %r64;
$L__BB0_14:
	bar.sync 	0;
	setp.gt.u32 	%p10, %r4, 63;
	@%p10 bra 	$L__BB0_16;
	ld.shared.u32 	%r65, [%r10];
	ld.shared.u32 	%r66, [%r10+256];
	max.u32 	%r67, %r65, %r66;
	st.shared.u32 	[%r10], %r67;
	ld.shared.u32 	%r68, [%r11];
	ld.shared.u32 	%r69, [%r11+256];
	max.u32 	%r70, %r68, %r69;
	st.shared.u32 	[%r11], %r70;
	ld.shared.u32 	%r71, [%r12];
	ld.shared.u32 	%r72, [%r12+256];
	max.u32 	%r73, %r71, %r72;
	st.shared.u32 	[%r12], %r73;
$L__BB0_16:
	bar.sync 	0;
	setp.gt.u32 	%p11, %r4, 31;
	@%p11 bra 	$L__BB0_18;
	ld.shared.u32 	%r74, [%r10];
	ld.shared.u32 	%r75, [%r10+128];
	max.u32 	%r76, %r74, %r75;
	st.shared.u32 	[%r10], %r76;
	ld.shared.u32 	%r77, [%r11];
	ld.shared.u32 	%r78, [%r11+128];
	max.u32 	%r79, %r77, %r78;
	st.shared.u32 	[%r11], %r79;
	ld.shared.u32 	%r80, [%r12];
	ld.shared.u32 	%r81, [%r12+128];
	max.u32 	%r82, %r80, %r81;
	st.shared.u32 	[%r12], %r82;
$L__BB0_18:
	bar.sync 	0;
	setp.gt.u32 	%p12, %r4, 15;
	@%p12 bra 	$L__BB0_20;
	ld.shared.u32 	%r83, [%r10];
	ld.shared.u32 	%r84, [%r10+64];
	max.u32 	%r85, %r83, %r84;
	st.shared.u32 	[%r10], %r85;
	ld.shared.u32 	%r86, [%r11];
	ld.shared.u32 	%r87, [%r11+64];
	max.u32 	%r88, %r86, %r87;
	st.shared.u32 	[%r11], %r88;
	ld.shared.u32 	%r89, [%r12];
	ld.shared.u32 	%r90, [%r12+64];
	max.u32 	%r91, %r89, %r90;
	st.shared.u32 	[%r12], %r91;
$L__BB0_20:
	bar.sync 	0;
	setp.gt.u32 	%p13, %r4, 7;
	@%p13 bra 	$L__BB0_22;
	ld.shared.u32 	%r92, [%r10];
	ld.shared.u32 	%r93, [%r10+32];
	max.u32 	%r94, %r92, %r93;
	st.shared.u32 	[%r10], %r94;
	ld.shared.u32 	%r95, [%r11];
	ld.shared.u32 	%r96, [%r11+32];
	max.u32 	%r97, %r95, %r96;
	st.shared.u32 	[%r11], %r97;
	ld.shared.u32 	%r98, [%r12];
	ld.shared.u32 	%r99, [%r12+32];
	max.u32 	%r100, %r98, %r99;
	st.shared.u32 	[%r12], %r100;
$L__BB0_22:
	bar.sync 	0;
	setp.gt.u32 	%p14, %r4, 3;
	@%p14 bra 	$L__BB0_24;
	ld.shared.u32 	%r101, [%r10];
	ld.shared.u32 	%r102, [%r10+16];
	max.u32 	%r103, %r101, %r102;
	st.shared.u32 	[%r10], %r103;
	ld.shared.u32 	%r104, [%r11];
	ld.shared.u32 	%r105, [%r11+16];
	max.u32 	%r106, %r104, %r105;
	st.shared.u32 	[%r11], %r106;
	ld.shared.u32 	%r107, [%r12];
	ld.shared.u32 	%r108, [%r12+16];
	max.u32 	%r109, %r107, %r108;
	st.shared.u32 	[%r12], %r109;
$L__BB0_24:
	bar.sync 	0;
	setp.gt.u32 	%p15, %r4, 1;
	@%p15 bra 	$L__BB0_26;
	ld.shared.u32 	%r110, [%r10];
	ld.shared.u32 	%r111, [%r10+8];
	max.u32 	%r112, %r110, %r111;
	st.shared.u32 	[%r10], %r112;
	ld.shared.u32 	%r113, [%r11];
	ld.shared.u32 	%r114, [%r11+8];
	max.u32 	%r115, %r113, %r114;
	st.shared.u32 	[%r11], %r115;
	ld.shared.u32 	%r116, [%r12];
	ld.shared.u32 	%r117, [%r12+8];
	max.u32 	%r118, %r116, %r117;
	st.shared.u32 	[%r12], %r118;
$L__BB0_26:
	bar.sync 	0;
	setp.ne.s32 	%p16, %r4, 0;
	@%p16 bra 	$L__BB0_28;
	ld.shared.u32 	%r119, [%r10];
	ld.shared.u32 	%r120, [_ZZ23histogram_shared_kernelE11local_max_r+4];
	max.u32 	%r121, %r119, %r120;
	st.shared.u32 	[%r10], %r121;
	ld.shared.u32 	%r122, [%r11];
	ld.shared.u32 	%r123, [_ZZ23histogram_shared_kernelE11local_max_g+4];
	max.u32 	%r124, %r122, %r123;
	st.shared.u32 	[%r11], %r124;
	ld.shared.u32 	%r125, [%r12];
	ld.shared.u32 	%r126, [_ZZ23histogram_shared_kernelE11local_max_b+4];
	max.u32 	%r127, %r125, %r126;
	st.shared.u32 	[%r12], %r127;
$L__BB0_28:
	setp.ne.s32 	%p17, %r4, 0;
	bar.sync 	0;
	@%p17 bra 	$L__BB0_30;
	ld.shared.u32 	%r128, [_ZZ23histogram_shared_kernelE11local_max_r];
	atom.global.max.u32 	%r129, [%rd1+3072], %r128;
	ld.shared.u32 	%r130, [_ZZ23histogram_shared_kernelE11local_max_g];
	atom.global.max.u32 	%r131, [%rd1+3076], %r130;
	ld.shared.u32 	%r132, [_ZZ23histogram_shared_kernelE11local_max_b];
	atom.global.max.u32 	%r133, [%rd1+3080], %r132;
$L__BB0_30:
	ret;

}


// ===== COMPILED SASS (sm_100) =====

	.target	sm_100

	.elftype	@"ET_EXEC"


//--------------------- .note.nv.tkinfo           --------------------------
	.section	.note.nv.tkinfo,"",@"SHT_NOTE"
	.sectionflags	@"SHF_NOTE_NV_TKINFO"
	.tkinfo
        /*0018*/ 	.word	0x00000002
        /*0030*/ 	.string	""
        /*0030*/ 	.string	"ptxas"
        /*0030*/ 	.string	"Cuda compilation tools, release 13.0, V13.0.88"
        /*0030*/ 	.string	"Build cuda_13.0.r13.0/compiler.36424714_0"
        /*0030*/ 	.string	"-arch sm_100 -m 64 "



//--------------------- .note.nv.cuinfo           --------------------------
	.section	.note.nv.cuinfo,"",@"SHT_NOTE"
	.sectionflags	@"SHF_NOTE_NV_CUINFO"
        /*0018*/ 	.short	0x0002
        /*001a*/ 	.short	0x0064
        /*001c*/ 	.short	0x0082
	.zero		2


//--------------------- .nv.info                  --------------------------
	.section	.nv.info,"",@"SHT_CUDA_INFO"
	.align	4


	//----- nvinfo : EIATTR_REGCOUNT
	.align		4
        /*0000*/ 	.byte	0x04, 0x2f
        /*0002*/ 	.short	(.L_1 - .L_0)
	.align		4
.L_0:
        /*0004*/ 	.word	index@(histogram_shared_kernel)
        /*0008*/ 	.word	0x0000000e


	//----- nvinfo : EIATTR_FRAME_SIZE
	.align		4
.L_1:
        /*000c*/ 	.byte	0x04, 0x11
        /*000e*/ 	.short	(.L_3 - .L_2)
	.align		4
.L_2:
        /*0010*/ 	.word	index@(histogram_shared_kernel)
        /*0014*/ 	.word	0x00000000


	//----- nvinfo : EIATTR_MIN_STACK_SIZE
	.align		4
.L_3:
        /*0018*/ 	.byte	0x04, 0x12
        /*001a*/ 	.short	(.L_5 - .L_4)
	.align		4
.L_4:
        /*001c*/ 	.word	index@(histogram_shared_kernel)
        /*0020*/ 	.word	0x00000000
.L_5:


//--------------------- .nv.compat                --------------------------
	.section	.nv.compat,"",@"SHT_CUDA_COMPAT_INFO"
	.align	4
        /*0000*/ 	.byte	0x02, 0x09, 0x00, 0x00, 0x02, 0x02, 0x02, 0x00, 0x02, 0x05, 0x05, 0x00, 0x03, 0x07, 0x01, 0x01
        /*0010*/ 	.byte	0x02, 0x03, 0x00, 0x00, 0x02, 0x06, 0x01, 0x00, 0x04, 0x0b, 0x08, 0x00, 0x09, 0x00, 0x00, 0x00
        /*0020*/ 	.byte	0x00, 0x00, 0x00, 0x00


//--------------------- .nv.info.histogram_shared_kernel --------------------------
	.section	.nv.info.histogram_shared_kernel,"",@"SHT_CUDA_INFO"
	.sectionflags	@""
	.align	4


	//----- nvinfo : EIATTR_CUDA_API_VERSION
	.align		4
        /*0000*/ 	.byte	0x04, 0x37
        /*0002*/ 	.short	(.L_7 - .L_6)
.L_6:
        /*0004*/ 	.word	0x00000082


	//----- nvinfo : EIATTR_KPARAM_INFO
	.align		4
.L_7:
        /*0008*/ 	.byte	0x04, 0x17
        /*000a*/ 	.short	(.L_9 - .L_8)
.L_8:
        /*000c*/ 	.word	0x00000000
        /*0010*/ 	.short	0x0003
        /*0012*/ 	.short	0x0014
        /*0014*/ 	.byte	0x00, 0xf0, 0x11, 0x00


	//----- nvinfo : EIATTR_KPARAM_INFO
	.align		4
.L_9:
        /*0018*/ 	.byte	0x04, 0x17
        /*001a*/ 	.short	(.L_11 - .L_10)
.L_10:
        /*001c*/ 	.word	0x00000000
        /*0020*/ 	.short	0x0002
        /*0022*/ 	.short	0x0010
        /*0024*/ 	.byte	0x00, 0xf0, 0x11, 0x00


	//----- nvinfo : EIATTR_KPARAM_INFO
	.align		4
.L_11:
        /*0028*/ 	.byte	0x04, 0x17
        /*002a*/ 	.short	(.L_13 - .L_12)
.L_12:
        /*002c*/ 	.word	0x00000000
        /*0030*/ 	.short	0x0001
        /*0032*/ 	.short	0x0008
        /*0034*/ 	.byte	0x00, 0xf0, 0x21, 0x00


	//----- nvinfo : EIATTR_KPARAM_INFO
	.align		4
.L_13:
        /*0038*/ 	.byte	0x04, 0x17
        /*003a*/ 	.short	(.L_15 - .L_14)
.L_14:
        /*003c*/ 	.word	0x00000000
        /*0040*/ 	.short	0x0000
        /*0042*/ 	.short	0x0000
        /*0044*/ 	.byte	0x00, 0xf5, 0x21, 0x00


	//----- nvinfo : EIATTR_SPARSE_MMA_MASK
	.align		4
.L_15:
        /*0048*/ 	.byte	0x03, 0x50
        /*004a*/ 	.short	0x0000


	//----- nvinfo : EIATTR_MAXREG_COUNT
	.align		4
        /*004c*/ 	.byte	0x03, 0x1b
        /*004e*/ 	.short	0x00ff


	//----- nvinfo : EIATTR_NUM_BARRIERS
	.align		4
        /*0050*/ 	.byte	0x02, 0x4c
        /*0052*/ 	.byte	0x01
	.zero		1


	//----- nvinfo : EIATTR_MERCURY_ISA_VERSION
	.align		4
        /*0054*/ 	.byte	0x03, 0x5f
        /*0056*/ 	.short	0x0101


	//----- nvinfo : EIATTR_VRC_CTA_INIT_COUNT
	.align		4
        /*0058*/ 	.byte	0x02, 0x4a
	.zero		1
	.zero		1


	//----- nvinfo : EIATTR_EXIT_INSTR_OFFSETS
	.align		4
        /*005c*/ 	.byte	0x04, 0x1c
        /*005e*/ 	.short	(.L_17 - .L_16)


	//   ....[0]....
.L_16:
        /*0060*/ 	.word	0x00000e30


	//   ....[1]....
        /*0064*/ 	.word	0x00000ef0


	//----- nvinfo : EIATTR_CRS_STACK_SIZE
	.align		4
.L_17:
        /*0068*/ 	.byte	0x04, 0x1e
        /*006a*/ 	.short	(.L_19 - .L_18)
.L_18:
        /*006c*/ 	.word	0x00000000


	//----- nvinfo : EIATTR_CBANK_PARAM_SIZE
	.align		4
.L_19:
        /*0070*/ 	.byte	0x03, 0x19
        /*0072*/ 	.short	0x0018


	//----- nvinfo : EIATTR_PARAM_CBANK
	.align		4
        /*0074*/ 	.byte	0x04, 0x0a
        /*0076*/ 	.short	(.L_21 - .L_20)
	.align		4
.L_20:
        /*0078*/ 	.word	index@(.nv.constant0.histogram_shared_kernel)
        /*007c*/ 	.short	0x0380
        /*007e*/ 	.short	0x0018


	//----- nvinfo : EIATTR_SW_WAR
	.align		4
.L_21:
        /*0080*/ 	.byte	0x04, 0x36
        /*0082*/ 	.short	(.L_23 - .L_22)
.L_22:
        /*0084*/ 	.word	0x00000008
.L_23:


//--------------------- .nv.callgraph             --------------------------
	.section	.nv.callgraph,"",@"SHT_CUDA_CALLGRAPH"
	.align	4
	.sectionentsize	8
	.align		4
        /*0000*/ 	.word	0x00000000
	.align		4
        /*0004*/ 	.word	0xffffffff
	.align		4
        /*0008*/ 	.word	0x00000000
	.align		4
        /*000c*/ 	.word	0xfffffffe
	.align		4
        /*0010*/ 	.word	0x00000000
	.align		4
        /*0014*/ 	.word	0xfffffffd
	.align		4
        /*0018*/ 	.word	0x00000000
	.align		4
        /*001c*/ 	.word	0xfffffffc


//--------------------- .text.histogram_shared_kernel --------------------------
	.section	.text.histogram_shared_kernel,"ax",@progbits
	.align	128
        .global         histogram_shared_kernel
        .type           histogram_shared_kernel,@function
        .size           histogram_shared_kernel,(.L_x_27 - histogram_shared_kernel)
        .other          histogram_shared_kernel,@"STO_CUDA_ENTRY STV_DEFAULT"
histogram_shared_kernel:
.text.histogram_shared_kernel:
[----:B------:R-:W-:Y:S01]  /*0000*/  LDC R1, c[0x0][0x37c] ;  /* 0x0000df00ff017b82 */ /* 0x000fe20000000800 */
[----:B------:R-:W0:Y:S01]  /*0010*/  S2R R2, SR_TID.X ;  /* 0x0000000000027919 */ /* 0x000e220000002100 */
[----:B------:R-:W0:Y:S06]  /*0020*/  LDCU UR7, c[0x0][0x360] ;  /* 0x00006c00ff0777ac */ /* 0x000e2c0008000800 */
[----:B------:R-:W1:Y:S01]  /*0030*/  S2UR UR5, SR_CTAID.Y ;  /* 0x00000000000579c3 */ /* 0x000e620000002600 */
[----:B------:R-:W-:Y:S01]  /*0040*/  BSSY.RECONVERGENT B0, `(.L_x_0) ;  /* 0x000002b000007945 */ /* 0x000fe20003800200 */
[----:B------:R-:W0:Y:S01]  /*0050*/  S2R R3, SR_TID.Y ;  /* 0x0000000000037919 */ /* 0x000e220000002200 */
[----:B------:R-:W2:Y:S01]  /*0060*/  LDCU.64 UR12, c[0x0][0x390] ;  /* 0x00007200ff0c77ac */ /* 0x000ea20008000a00 */
[----:B------:R-:W3:Y:S01]  /*0070*/  S2R R5, SR_CTAID.X ;  /* 0x0000000000057919 */ /* 0x000ee20000002500 */
[----:B------:R-:W-:-:S03]  /*0080*/  UMOV UR6, 0x400 ;  /* 0x0000040000067882 */ /* 0x000fc60000000000 */
[----:B------:R-:W1:Y:S01]  /*0090*/  LDC R4, c[0x0][0x364] ;  /* 0x0000d900ff047b82 */ /* 0x000e620000000800 */
[----:B------:R-:W-:-:S07]  /*00a0*/  UIADD3 UR4, UPT, UPT, UR6, 0x400, URZ ;  /* 0x0000040006047890 */ /* 0x000fce000fffe0ff */
[----:B------:R-:W4:Y:S01]  /*00b0*/  S2UR UR9, SR_CgaCtaId ;  /* 0x00000000000979c3 */ /* 0x000f220000008800 */
[--C-:B0-----:R-:W-:Y:S02]  /*00c0*/  IMAD R0, R3, UR7, R2.reuse ;  /* 0x0000000703007c24 */ /* 0x101fe4000f8e0202 */
[----:B-1----:R-:W-:Y:S01]  /*00d0*/  IMAD R3, R4, UR5, R3 ;  /* 0x0000000504037c24 */ /* 0x002fe2000f8e0203 */
[----:B------:R-:W-:Y:S01]  /*00e0*/  UIADD3 UR5, UPT, UPT, UR6, 0x800, URZ ;  /* 0x0000080006057890 */ /* 0x000fe2000fffe0ff */
[----:B---3--:R-:W-:Y:S01]  /*00f0*/  IMAD R2, R5, UR7, R2 ;  /* 0x0000000705027c24 */ /* 0x008fe2000f8e0202 */
[----:B------:R-:W-:Y:S01]  /*0100*/  ISETP.GT.U32.AND P1, PT, R0, 0xff, PT ;  /* 0x000000ff0000780c */ /* 0x000fe20003f24070 */
[----:B----4-:R-:W-:Y:S01]  /*0110*/  ULEA UR10, UR9, UR6, 0x18 ;  /* 0x00000006090a7291 */ /* 0x010fe2000f8ec0ff */
[----:B--2---:R-:W-:Y:S01]  /*0120*/  ISETP.GE.AND P0, PT, R3, UR13, PT ;  /* 0x0000000d03007c0c */ /* 0x004fe2000bf06270 */
[----:B------:R-:W-:Y:S02]  /*0130*/  ULEA UR7, UR9, UR4, 0x18 ;  /* 0x0000000409077291 */ /* 0x000fe4000f8ec0ff */
[----:B------:R-:W-:Y:S01]  /*0140*/  ULEA UR8, UR9, UR5, 0x18 ;  /* 0x0000000509087291 */ /* 0x000fe2000f8ec0ff */
[----:B------:R-:W-:-:S02]  /*0150*/  ISETP.GE.OR P0, PT, R2, UR12, P0 ;  /* 0x0000000c02007c0c */ /* 0x000fc40008706670 */
[C---:B------:R-:W-:Y:S02]  /*0160*/  LEA R5, R0.reuse, UR10, 0x2 ;  /* 0x0000000a00057c11 */ /* 0x040fe4000f8e10ff */
[C---:B------:R-:W-:Y:S02]  /*0170*/  LEA R8, R0.reuse, UR7, 0x2 ;  /* 0x0000000700087c11 */ /* 0x040fe4000f8e10ff */
[----:B------:R-:W-:Y:S01]  /*0180*/  LEA R9, R0, UR8, 0x2 ;  /* 0x0000000800097c11 */ /* 0x000fe2000f8e10ff */
[----:B------:R0:W-:Y:S04]  /*0190*/  @!P1 STS [R5], RZ ;  /* 0x000000ff05009388 */ /* 0x0001e80000000800 */
[----:B------:R0:W-:Y:S04]  /*01a0*/  @!P1 STS [R8], RZ ;  /* 0x000000ff08009388 */ /* 0x0001e80000000800 */
[----:B------:R0:W-:Y:S01]  /*01b0*/  @!P1 STS [R9], RZ ;  /* 0x000000ff09009388 */ /* 0x0001e20000000800 */
[----:B------:R-:W-:Y:S06]  /*01c0*/  BAR.SYNC.DEFER_BLOCKING 0x0 ;  /* 0x0000000000007b1d */ /* 0x000fec0000010000 */
[----:B------:R-:W-:Y:S05]  /*01d0*/  @P0 BRA `(.L_x_1) ;  /* 0x0000000000440947 */ /* 0x000fea0003800000 */
[----:B------:R-:W1:Y:S01]  /*01e0*/  LDCU UR4, c[0x0][0x388] ;  /* 0x00007100ff0477ac */ /* 0x000e620008000800 */
[----:B------:R-:W-:Y:S01]  /*01f0*/  I2FP.F32.S32 R2, R2 ;  /* 0x0000000200027245 */ /* 0x000fe20000201400 */
[----:B------:R-:W-:Y:S01]  /*0200*/  IMAD.MOV.U32 R10, RZ, RZ, -0x3e000000 ;  /* 0xc2000000ff0a7424 */ /* 0x000fe200078e00ff */
[----:B------:R-:W-:Y:S01]  /*0210*/  I2FP.F32.U32 R3, R3 ;  /* 0x0000000300037245 */ /* 0x000fe20000201000 */
[----:B------:R-:W-:Y:S02]  /*0220*/  UMOV UR5, URZ ;  /* 0x000000ff00057c82 */ /* 0x000fe40008000000 */
[----:B------:R-:W-:Y:S02]  /*0230*/  FADD R2, R2, 0.5 ;  /* 0x3f00000002027421 */ /* 0x000fe40000000000 */
[----:B------:R-:W-:-:S06]  /*0240*/  FADD R3, R3, 0.5 ;  /* 0x3f00000003037421 */ /* 0x000fcc0000000000 */
[----:B-1----:R-:W5:Y:S02]  /*0250*/  TEX.LL R4, R2, R2, R10, UR4, 2D, 0x7 ;  /* 0x28ff040a02027f60 */ /* 0x002f6400089e0704 */
[----:B-----5:R-:W-:Y:S02]  /*0260*/  IMAD.SHL.U32 R6, R2, 0x4, RZ ;  /* 0x0000000402067824 */ /* 0x020fe400078e00ff */
[----:B------:R-:W-:Y:S02]  /*0270*/  IMAD.SHL.U32 R7, R3, 0x4, RZ ;  /* 0x0000000403077824 */ /* 0x000fe400078e00ff */
[----:B------:R-:W-:Y:S01]  /*0280*/  IMAD.SHL.U32 R4, R4, 0x4, RZ ;  /* 0x0000000404047824 */ /* 0x000fe200078e00ff */
[----:B------:R-:W-:Y:S02]  /*0290*/  LOP3.LUT R6, R6, 0x3fc, RZ, 0xc0, !PT ;  /* 0x000003fc06067812 */ /* 0x000fe400078ec0ff */
[----:B------:R-:W-:Y:S02]  /*02a0*/  LOP3.LUT R7, R7, 0x3fc, RZ, 0xc0, !PT ;  /* 0x000003fc07077812 */ /* 0x000fe400078ec0ff */
[----:B------:R-:W-:Y:S01]  /*02b0*/  LOP3.LUT R4, R4, 0x3fc, RZ, 0xc0, !PT ;  /* 0x000003fc04047812 */ /* 0x000fe200078ec0ff */
[----:B------:R1:W-:Y:S04]  /*02c0*/  ATOMS.POPC.INC.32 RZ, [R6+UR10] ;  /* 0x0000000006ff7f8c */ /* 0x0003e8000d80000a */
[----:B------:R1:W-:Y:S04]  /*02d0*/  ATOMS.POPC.INC.32 RZ, [R7+UR7] ;  /* 0x0000000007ff7f8c */ /* 0x0003e8000d800007 */
[----:B------:R1:W-:Y:S02]  /*02e0*/  ATOMS.POPC.INC.32 RZ, [R4+UR8] ;  /* 0x0000000004ff7f8c */ /* 0x0003e4000d800008 */
.L_x_1:
[----:B------:R-:W-:Y:S05]  /*02f0*/  BSYNC.RECONVERGENT B0 ;  /* 0x0000000000007941 */ /* 0x000fea0003800200 */
.L_x_0:
[----:B------:R-:W-:Y:S01]  /*0300*/  UIADD3 UR4, UPT, UPT, UR6, 0xc00, URZ ;  /* 0x00000c0006047890 */ /* 0x000fe2000fffe0ff */
[----:B------:R-:W-:Y:S01]  /*0310*/  BAR.SYNC.DEFER_BLOCKING 0x0 ;  /* 0x0000000000007b1d */ /* 0x000fe20000010000 */
[----:B------:R-:W-:Y:S02]  /*0320*/  UIADD3 UR5, UPT, UPT, UR6, 0x1000, URZ ;  /* 0x0000100006057890 */ /* 0x000fe4000fffe0ff */
[----:B------:R-:W-:Y:S02]  /*0330*/  UIADD3 UR6, UPT, UPT, UR6, 0x1400, URZ ;  /* 0x0000140006067890 */ /* 0x000fe4000fffe0ff */
[----:B------:R-:W-:Y:S01]  /*0340*/  ULEA UR4, UR9, UR4, 0x18 ;  /* 0x0000000409047291 */ /* 0x000fe2000f8ec0ff */
[----:B------:R-:W-:Y:S01]  /*0350*/  BSSY.RECONVERGENT B0, `(.L_x_2) ;  /* 0x0000022000007945 */ /* 0x000fe20003800200 */
[----:B------:R-:W-:Y:S02]  /*0360*/  ULEA UR5, UR9, UR5, 0x18 ;  /* 0x0000000509057291 */ /* 0x000fe4000f8ec0ff */
[----:B------:R-:W-:Y:S01]  /*0370*/  ULEA UR6, UR9, UR6, 0x18 ;  /* 0x0000000609067291 */ /* 0x000fe2000f8ec0ff */
[----:B------:R-:W2:Y:S01]  /*0380*/  LDCU.64 UR12, c[0x0][0x358] ;  /* 0x00006b00ff0c77ac */ /* 0x000ea20008000a00 */
[----:B------:R-:W-:-:S02]  /*0390*/  LEA R2, R0, UR4, 0x2 ;  /* 0x0000000400027c11 */ /* 0x000fc4000f8e10ff */
[C---:B------:R-:W-:Y:S02]  /*03a0*/  LEA R3, R0.reuse, UR5, 0x2 ;  /* 0x0000000500037c11 */ /* 0x040fe4000f8e10ff */
[----:B-1----:R-:W-:Y:S01]  /*03b0*/  LEA R4, R0, UR6, 0x2 ;  /* 0x0000000600047c11 */ /* 0x002fe2000f8e10ff */
[----:B------:R-:W-:Y:S06]  /*03c0*/  @P1 BRA `(.L_x_3) ;  /* 0x0000000000681947 */ /* 0x000fec0003800000 */
[----:B0-----:R-:W0:Y:S01]  /*03d0*/  LDS R5, [R5] ;  /* 0x0000000005057984 */ /* 0x001e220000000800 */
[----:B------:R-:W1:Y:S01]  /*03e0*/  LDC.64 R6, c[0x0][0x380] ;  /* 0x0000e000ff067b82 */ /* 0x000e620000000a00 */
[----:B------:R-:W-:Y:S02]  /*03f0*/  BSSY.RECONVERGENT B1, `(.L_x_4) ;  /* 0x0000009000017945 */ /* 0x000fe40003800200 */
[----:B------:R-:W3:Y:S04]  /*0400*/  LDS R11, [R8] ;  /* 0x00000000080b7984 */ /* 0x000ee80000000800 */
[----:B------:R-:W4:Y:S01]  /*0410*/  LDS R9, [R9] ;  /* 0x0000000009097984 */ /* 0x000f220000000800 */
[----:B-1----:R-:W-:Y:S01]  /*0420*/  IMAD.WIDE.U32 R6, R0, 0x4, R6 ;  /* 0x0000000400067825 */ /* 0x002fe200078e0006 */
[----:B0-----:R-:W-:-:S02]  /*0430*/  ISETP.NE.AND P0, PT, R5, RZ, PT ;  /* 0x000000ff0500720c */ /* 0x001fc40003f05270 */
[----:B---3--:R-:W-:Y:S02]  /*0440*/  ISETP.NE.AND P1, PT, R11, RZ, PT ;  /* 0x000000ff0b00720c */ /* 0x008fe40003f25270 */
[----:B----4-:R-:W-:-:S09]  /*0450*/  ISETP.NE.AND P2, PT, R9, RZ, PT ;  /* 0x000000ff0900720c */ /* 0x010fd20003f45270 */
[----:B------:R-:W-:Y:S05]  /*0460*/  @!P0 BRA `(.L_x_5) ;  /* 0x0000000000048947 */ /* 0x000fea0003800000 */
[----:B--2---:R0:W-:Y:S02]  /*0470*/  REDG.E.ADD.STRONG.GPU desc[UR12][R6.64], R5 ;  /* 0x000000050600798e */ /* 0x0041e4000c12e10c */
.L_x_5:
[----:B--2---:R-:W-:Y:S05]  /*0480*/  BSYNC.RECONVERGENT B1 ;  /* 0x0000000000017941 */ /* 0x004fea0003800200 */
.L_x_4:
[----:B------:R-:W-:Y:S04]  /*0490*/  BSSY.RECONVERGENT B1, `(.L_x_6) ;  /* 0x0000003000017945 */ /* 0x000fe80003800200 */
[----:B------:R-:W-:Y:S05]  /*04a0*/  @!P1 BRA `(.L_x_7) ;  /* 0x0000000000049947 */ /* 0x000fea0003800000 */
[----:B------:R1:W-:Y:S02]  /*04b0*/  REDG.E.ADD.STRONG.GPU desc[UR12][R6.64+0x400], R11 ;  /* 0x0004000b0600798e */ /* 0x0003e4000c12e10c */
.L_x_7:
[----:B------:R-:W-:Y:S05]  /*04c0*/  BSYNC.RECONVERGENT B1 ;  /* 0x0000000000017941 */ /* 0x000fea0003800200 */
.L_x_6:
[----:B------:R-:W-:Y:S04]  /*04d0*/  BSSY.RECONVERGENT B1, `(.L_x_8) ;  /* 0x0000003000017945 */ /* 0x000fe80003800200 */
[----:B------:R-:W-:Y:S05]  /*04e0*/  @!P2 BRA `(.L_x_9) ;  /* 0x000000000004a947 */ /* 0x000fea0003800000 */
[----:B------:R2:W-:Y:S02]  /*04f0*/  REDG.E.ADD.STRONG.GPU desc[UR12][R6.64+0x800], R9 ;  /* 0x000800090600798e */ /* 0x0005e4000c12e10c */
.L_x_9:
[----:B------:R-:W-:Y:S05]  /*0500*/  BSYNC.RECONVERGENT B1 ;  /* 0x0000000000017941 */ /* 0x000fea0003800200 */
.L_x_8:
[----:B0-----:R-:W3:Y:S04]  /*0510*/  LDG.E R5, desc[UR12][R6.64] ;  /* 0x0000000c06057981 */ /* 0x001ee8000c1e1900 */
[----:B------:R-:W4:Y:S04]  /*0520*/  LDG.E R8, desc[UR12][R6.64+0x400] ;  /* 0x0004000c06087981 */ /* 0x000f28000c1e1900 */
[----:B--2---:R-:W2:Y:S04]  /*0530*/  LDG.E R9, desc[UR12][R6.64+0x800] ;  /* 0x0008000c06097981 */ /* 0x004ea8000c1e1900 */
[----:B---3--:R3:W-:Y:S04]  /*0540*/  STS [R2], R5 ;  /* 0x0000000502007388 */ /* 0x0087e80000000800 */
[----:B----4-:R3:W-:Y:S04]  /*0550*/  STS [R3], R8 ;  /* 0x0000000803007388 */ /* 0x0107e80000000800 */
[----:B--2---:R3:W-:Y:S02]  /*0560*/  STS [R4], R9 ;  /* 0x0000000904007388 */ /* 0x0047e40000000800 */
.L_x_3:
[----:B--2---:R-:W-:Y:S05]  /*0570*/  BSYNC.RECONVERGENT B0 ;  /* 0x0000000000007941 */ /* 0x004fea0003800200 */
.L_x_2:
[C---:B------:R-:W-:Y:S01]  /*0580*/  ISETP.GT.U32.AND P6, PT, R0.reuse, 0x7f, PT ;  /* 0x0000007f0000780c */ /* 0x040fe20003fc4070 */
[----:B------:R-:W-:Y:S01]  /*0590*/  BAR.SYNC.DEFER_BLOCKING 0x0 ;  /* 0x0000000000007b1d */ /* 0x000fe20000010000 */
[C---:B------:R-:W-:Y:S02]  /*05a0*/  ISETP.GT.U32.AND P2, PT, R0.reuse, 0x3f, PT ;  /* 0x0000003f0000780c */ /* 0x040fe40003f44070 */
[C---:B------:R-:W-:Y:S02]  /*05b0*/  ISETP.GT.U32.AND P0, PT, R0.reuse, 0x1f, PT ;  /* 0x0000001f0000780c */ /* 0x040fe40003f04070 */
[----:B0--3--:R-:W-:Y:S01]  /*05c0*/  P2R R5, PR, RZ, 0x4 ;  /* 0x00000004ff057803 */ /* 0x009fe20000000000 */
[----:B------:R-:W-:Y:S01]  /*05d0*/  BSSY.RECONVERGENT B0, `(.L_x_10) ;  /* 0x0000013000007945 */ /* 0x000fe20003800200 */
[C---:B------:R-:W-:Y:S02]  /*05e0*/  ISETP.GT.U32.AND P1, PT, R0.reuse, 0xf, PT ;  /* 0x0000000f0000780c */ /* 0x040fe40003f24070 */
[----:B------:R-:W-:-:S02]  /*05f0*/  ISETP.GT.U32.AND P2, PT, R0, 0x7, PT ;  /* 0x000000070000780c */ /* 0x000fc40003f44070 */
[C---:B------:R-:W-:Y:S02]  /*0600*/  ISETP.GT.U32.AND P3, PT, R0.reuse, 0x3, PT ;  /* 0x000000030000780c */ /* 0x040fe40003f64070 */
[C---:B------:R-:W-:Y:S02]  /*0610*/  ISETP.GT.U32.AND P4, PT, R0.reuse, 0x1, PT ;  /* 0x000000010000780c */ /* 0x040fe40003f84070 */
[----:B------:R-:W-:Y:S01]  /*0620*/  ISETP.NE.AND P5, PT, R0, RZ, PT ;  /* 0x000000ff0000720c */ /* 0x000fe20003fa5270 */
[----:B------:R-:W-:-:S12]  /*0630*/  @P6 BRA `(.L_x_11) ;  /* 0x0000000000306947 */ /* 0x000fd80003800000 */
[----:B------:R-:W-:Y:S04]  /*0640*/  LDS R5, [R2] ;  /* 0x0000000002057984 */ /* 0x000fe80000000800 */
[----:B-1----:R-:W0:Y:S02]  /*0650*/  LDS R6, [R2+0x200] ;  /* 0x0002000002067984 */ /* 0x002e240000000800 */
[----:B0-----:R-:W-:-:S05]  /*0660*/  VIMNMX.U32 R5, PT, PT, R5, R6, !PT ;  /* 0x0000000605057248 */ /* 0x001fca0007fe0000 */
[----:B------:R-:W-:Y:S04]  /*0670*/  STS [R2], R5 ;  /* 0x0000000502007388 */ /* 0x000fe80000000800 */
[----:B------:R-:W-:Y:S04]  /*0680*/  LDS R6, [R3] ;  /* 0x0000000003067984 */ /* 0x000fe80000000800 */
[----:B------:R-:W0:Y:S02]  /*0690*/  LDS R7, [R3+0x200] ;  /* 0x0002000003077984 */ /* 0x000e240000000800 */
[----:B0-----:R-:W-:-:S05]  /*06a0*/  VIMNMX.U32 R6, PT, PT, R6, R7, !PT ;  /* 0x0000000706067248 */ /* 0x001fca0007fe0000 */
[----:B------:R-:W-:Y:S04]  /*06b0*/  STS [R3], R6 ;  /* 0x0000000603007388 */ /* 0x000fe80000000800 */
[----:B------:R-:W-:Y:S04]  /*06c0*/  LDS R7, [R4] ;  /* 0x0000000004077984 */ /* 0x000fe80000000800 */
[----:B------:R-:W0:Y:S02]  /*06d0*/  LDS R8, [R4+0x200] ;  /* 0x0002000004087984 */ /* 0x000e240000000800 */
[----:B0-----:R-:W-:-:S05]  /*06e0*/  VIMNMX.U32 R7, PT, PT, R7, R8, !PT ;  /* 0x0000000807077248 */ /* 0x001fca0007fe0000 */
[----:B------:R0:W-:Y:S02]  /*06f0*/  STS [R4], R7 ;  /* 0x0000000704007388 */ /* 0x0001e40000000800 */
.L_x_11:
[----:B------:R-:W-:Y:S05]  /*0700*/  BSYNC.RECONVERGENT B0 ;  /* 0x0000000000007941 */ /* 0x000fea0003800200 */
.L_x_10:
[----:B------:R-:W-:Y:S01]  /*0710*/  BAR.SYNC.DEFER_BLOCKING 0x0 ;  /* 0x0000000000007b1d */ /* 0x000fe20000010000 */
[----:B------:R-:W-:-:S05]  /*0720*/  ISETP.GT.U32.AND P6, PT, R0, 0x3f, PT ;  /* 0x0000003f0000780c */ /* 0x000fca0003fc4070 */
[----:B------:R-:W-:Y:S08]  /*0730*/  BSSY.RECONVERGENT B0, `(.L_x_12) ;  /* 0x000000e000007945 */ /* 0x000ff00003800200 */
[----:B------:R-:W-:Y:S05]  /*0740*/  @P6 BRA `(.L_x_13) ;  /* 0x0000000000306947 */ /* 0x000fea0003800000 */
[----:B------:R-:W-:Y:S04]  /*0750*/  LDS R0, [R2] ;  /* 0x0000000002007984 */ /* 0x000fe80000000800 */
[----:B------:R-:W2:Y:S02]  /*0760*/  LDS R5, [R2+0x100] ;  /* 0x0001000002057984 */ /* 0x000ea40000000800 */
[----:B--2---:R-:W-:-:S05]  /*0770*/  VIMNMX.U32 R5, PT, PT, R0, R5, !PT ;  /* 0x0000000500057248 */ /* 0x004fca0007fe0000 */
[----:B------:R-:W-:Y:S04]  /*0780*/  STS [R2], R5 ;  /* 0x0000000502007388 */ /* 0x000fe80000000800 */
[----:B------:R-:W-:Y:S04]  /*0790*/  LDS R0, [R3] ;  /* 0x0000000003007984 */ /* 0x000fe80000000800 */
[----:B01----:R-:W0:Y:S02]  /*07a0*/  LDS R7, [R3+0x100] ;  /* 0x0001000003077984 */ /* 0x003e240000000800 */
[----:B0-----:R-:W-:-:S05]  /*07b0*/  VIMNMX.U32 R0, PT, PT, R0, R7, !PT ;  /* 0x0000000700007248 */ /* 0x001fca0007fe0000 */
[----:B------:R-:W-:Y:S04]  /*07c0*/  STS [R3], R0 ;  /* 0x0000000003007388 */ /* 0x000fe80000000800 */
[----:B------:R-:W-:Y:S04]  /*07d0*/  LDS R6, [R4] ;  /* 0x0000000004067984 */ /* 0x000fe80000000800 */
[----:B------:R-:W0:Y:S02]  /*07e0*/  LDS R7, [R4+0x100] ;  /* 0x0001000004077984 */ /* 0x000e240000000800 */
[----:B0-----:R-:W-:-:S05]  /*07f0*/  VIMNMX.U32 R7, PT, PT, R6, R7, !PT ;  /* 0x0000000706077248 */ /* 0x001fca0007fe0000 */
[----:B------:R2:W-:Y:S02]  /*0800*/  STS [R4], R7 ;  /* 0x0000000704007388 */ /* 0x0005e40000000800 */
.L_x_13:
[----:B------:R-:W-:Y:S05]  /*0810*/  BSYNC.RECONVERGENT B0 ;  /* 0x0000000000007941 */ /* 0x000fea0003800200 */
.L_x_12:
[----:B------:R-:W-:Y:S06]  /*0820*/  BAR.SYNC.DEFER_BLOCKING 0x0 ;  /* 0x0000000000007b1d */ /* 0x000fec0000010000 */
[----:B------:R-:W-:Y:S04]  /*0830*/  BSSY.RECONVERGENT B0, `(.L_x_14) ;  /* 0x000000e000007945 */ /* 0x000fe80003800200 */
[----:B------:R-:W-:Y:S05]  /*0840*/  @P0 BRA `(.L_x_15) ;  /* 0x0000000000300947 */ /* 0x000fea0003800000 */
[----:B------:R-:W-:Y:S04]  /*0850*/  LDS R0, [R2] ;  /* 0x0000000002007984 */ /* 0x000fe80000000800 */
[----:B------:R-:W3:Y:S02]  /*0860*/  LDS R5, [R2+0x80] ;  /* 0x0000800002057984 */ /* 0x000ee40000000800 */
[----:B---3--:R-:W-:-:S05]  /*0870*/  VIMNMX.U32 R5, PT, PT, R0, R5, !PT ;  /* 0x0000000500057248 */ /* 0x008fca0007fe0000 */
[----:B------:R-:W-:Y:S04]  /*0880*/  STS [R2], R5 ;  /* 0x0000000502007388 */ /* 0x000fe80000000800 */
[----:B------:R-:W-:Y:S04]  /*0890*/  LDS R0, [R3] ;  /* 0x0000000003007984 */ /* 0x000fe80000000800 */
[----:B012---:R-:W0:Y:S02]  /*08a0*/  LDS R7, [R3+0x80] ;  /* 0x0000800003077984 */ /* 0x007e240000000800 */
[----:B0-----:R-:W-:-:S05]  /*08b0*/  VIMNMX.U32 R0, PT, PT, R0, R7, !PT ;  /* 0x0000000700007248 */ /* 0x001fca0007fe0000 */
[----:B------:R-:W-:Y:S04]  /*08c0*/  STS [R3], R0 ;  /* 0x0000000003007388 */ /* 0x000fe80000000800 */
[----:B------:R-:W-:Y:S04]  /*08d0*/  LDS R6, [R4] ;  /* 0x0000000004067984 */ /* 0x000fe80000000800 */
[----:B------:R-:W0:Y:S02]  /*08e0*/  LDS R7, [R4+0x80] ;  /* 0x0000800004077984 */ /* 0x000e240000000800 */
[----:B0-----:R-:W-:-:S05]  /*08f0*/  VIMNMX.U32 R7, PT, PT, R6, R7, !PT ;  /* 0x0000000706077248 */ /* 0x001fca0007fe0000 */
[----:B------:R3:W-:Y:S02]  /*0900*/  STS [R4], R7 ;  /* 0x0000000704007388 */ /* 0x0007e40000000800 */
.L_x_15:
[----:B------:R-:W-:Y:S05]  /*0910*/  BSYNC.RECONVERGENT B0 ;  /* 0x0000000000007941 */ /* 0x000fea0003800200 */
.L_x_14:
[----:B------:R-:W-:Y:S06]  /*0920*/  BAR.SYNC.DEFER_BLOCKING 0x0 ;  /* 0x0000000000007b1d */ /* 0x000fec0000010000 */
[----:B------:R-:W-:Y:S04]  /*0930*/  BSSY.RECONVERGENT B0, `(.L_x_16) ;  /* 0x000000e000007945 */ /* 0x000fe80003800200 */
[----:B------:R-:W-:Y:S05]  /*0940*/  @P1 BRA `(.L_x_17) ;  /* 0x0000000000301947 */ /* 0x000fea0003800000 */
[----:B------:R-:W-:Y:S04]  /*0950*/  LDS R0, [R2] ;  /* 0x0000000002007984 */ /* 0x000fe80000000800 */
[----:B------:R-:W4:Y:S02]  /*0960*/  LDS R5, [R2+0x40] ;  /* 0x0000400002057984 */ /* 0x000f240000000800 */
[----:B----4-:R-:W-:-:S05]  /*0970*/  VIMNMX.U32 R5, PT, PT, R0, R5, !PT ;  /* 0x0000000500057248 */ /* 0x010fca0007fe0000 */
[----:B------:R-:W-:Y:S04]  /*0980*/  STS [R2], R5 ;  /* 0x0000000502007388 */ /* 0x000fe80000000800 */
[----:B------:R-:W-:Y:S04]  /*0990*/  LDS R0, [R3] ;  /* 0x0000000003007984 */ /* 0x000fe80000000800 */
[----:B0123--:R-:W0:Y:S02]  /*09a0*/  LDS R7, [R3+0x40] ;  /* 0x0000400003077984 */ /* 0x00fe240000000800 */
[----:B0-----:R-:W-:-:S05]  /*09b0*/  VIMNMX.U32 R0, PT, PT, R0, R7, !PT ;  /* 0x0000000700007248 */ /* 0x001fca0007fe0000 */
[----:B------:R-:W-:Y:S04]  /*09c0*/  STS [R3], R0 ;  /* 0x0000000003007388 */ /* 0x000fe80000000800 */
[----:B------:R-:W-:Y:S04]  /*09d0*/  LDS R6, [R4] ;  /* 0x0000000004067984 */ /* 0x000fe80000000800 */
[----:B------:R-:W0:Y:S02]  /*09e0*/  LDS R7, [R4+0x40] ;  /* 0x0000400004077984 */ /* 0x000e240000000800 */
[----:B0-----:R-:W-:-:S05]  /*09f0*/  VIMNMX.U32 R7, PT, PT, R6, R7, !PT ;  /* 0x0000000706077248 */ /* 0x001fca0007fe0000 */
[----:B------:R0:W-:Y:S02]  /*0a00*/  STS [R4], R7 ;  /* 0x0000000704007388 */ /* 0x0001e40000000800 */
.L_x_17:
[----:B------:R-:W-:Y:S05]  /*0a10*/  BSYNC.RECONVERGENT B0 ;  /* 0x0000000000007941 */ /* 0x000fea0003800200 */
.L_x_16:
        /* <DEDUP_REMOVED lines=15> */
.L_x_19:
[----:B------:R-:W-:Y:S05]  /*0b10*/  BSYNC.RECONVERGENT B0 ;  /* 0x0000000000007941 */ /* 0x000fea0003800200 */
.L_x_18:
        /* <DEDUP_REMOVED lines=15> */
.L_x_21:
[----:B------:R-:W-:Y:S05]  /*0c10*/  BSYNC.RECONVERGENT B0 ;  /* 0x0000000000007941 */ /* 0x000fea0003800200 */
.L_x_20:
        /* <DEDUP_REMOVED lines=15> */
.L_x_23:
[----:B------:R-:W-:Y:S05]  /*0d10*/  BSYNC.RECONVERGENT B0 ;  /* 0x0000000000007941 */ /* 0x000fea0003800200 */
.L_x_22:
[----:B------:R-:W-:Y:S06]  /*0d20*/  BAR.SYNC.DEFER_BLOCKING 0x0 ;  /* 0x0000000000007b1d */ /* 0x000fec0000010000 */
[----:B------:R-:W-:Y:S04]  /*0d30*/  BSSY.RECONVERGENT B0, `(.L_x_24) ;  /* 0x000000e000007945 */ /* 0x000fe80003800200 */
[----:B------:R-:W-:Y:S05]  /*0d40*/  @P5 BRA `(.L_x_25) ;  /* 0x0000000000305947 */ /* 0x000fea0003800000 */
[----:B------:R-:W-:Y:S04]  /*0d50*/  LDS R0, [R2] ;  /* 0x0000000002007984 */ /* 0x000fe80000000800 */
[----:B------:R-:W4:Y:S02]  /*0d60*/  LDS R5, [UR10+0xc04] ;  /* 0x000c040aff057984 */ /* 0x000f240008000800 */
[----:B----4-:R-:W-:-:S05]  /*0d70*/  VIMNMX.U32 R5, PT, PT, R0, R5, !PT ;  /* 0x0000000500057248 */ /* 0x010fca0007fe0000 */
[----:B------:R-:W-:Y:S04]  /*0d80*/  STS [R2], R5 ;  /* 0x0000000502007388 */ /* 0x000fe80000000800 */
[----:B------:R-:W-:Y:S04]  /*0d90*/  LDS R0, [R3] ;  /* 0x0000000003007984 */ /* 0x000fe80000000800 */
[----:B0123--:R-:W0:Y:S02]  /*0da0*/  LDS R7, [UR10+0x1004] ;  /* 0x0010040aff077984 */ /* 0x00fe240008000800 */
[----:B0-----:R-:W-:-:S05]  /*0db0*/  VIMNMX.U32 R0, PT, PT, R0, R7, !PT ;  /* 0x0000000700007248 */ /* 0x001fca0007fe0000 */
[----:B------:R-:W-:Y:S04]  /*0dc0*/  STS [R3], R0 ;  /* 0x0000000003007388 */ /* 0x000fe80000000800 */
[----:B------:R-:W-:Y:S04]  /*0dd0*/  LDS R6, [R4] ;  /* 0x0000000004067984 */ /* 0x000fe80000000800 */
[----:B------:R-:W0:Y:S02]  /*0de0*/  LDS R7, [UR10+0x1404] ;  /* 0x0014040aff077984 */ /* 0x000e240008000800 */
[----:B0-----:R-:W-:-:S05]  /*0df0*/  VIMNMX.U32 R7, PT, PT, R6, R7, !PT ;  /* 0x0000000706077248 */ /* 0x001fca0007fe0000 */
[----:B------:R0:W-:Y:S02]  /*0e00*/  STS [R4], R7 ;  /* 0x0000000704007388 */ /* 0x0001e40000000800 */
.L_x_25:
[----:B------:R-:W-:Y:S05]  /*0e10*/  BSYNC.RECONVERGENT B0 ;  /* 0x0000000000007941 */ /* 0x000fea0003800200 */
.L_x_24:
[----:B------:R-:W-:Y:S06]  /*0e20*/  BAR.SYNC.DEFER_BLOCKING 0x0 ;  /* 0x0000000000007b1d */ /* 0x000fec0000010000 */
[----:B------:R-:W-:Y:S05]  /*0e30*/  @P5 EXIT ;  /* 0x000000000000594d */ /* 0x000fea0003800000 */
[----:B------:R-:W4:Y:S01]  /*0e40*/  LDS R5, [UR10+0xc00] ;  /* 0x000c000aff057984 */ /* 0x000f220008000800 */
[----:B------:R-:W0:Y:S03]  /*0e50*/  LDCU.64 UR4, c[0x0][0x380] ;  /* 0x00007000ff0477ac */ /* 0x000e260008000a00 */
[----:B0123--:R-:W0:Y:S04]  /*0e60*/  LDS R7, [UR10+0x1000] ;  /* 0x0010000aff077984 */ /* 0x00fe280008000800 */
[----:B------:R-:W1:Y:S01]  /*0e70*/  LDS R9, [UR10+0x1400] ;  /* 0x0014000aff097984 */ /* 0x000e620008000800 */
[----:B------:R-:W-:-:S04]  /*0e80*/  UIADD3 UR4, UP0, UPT, UR4, 0xc00, URZ ;  /* 0x00000c0004047890 */ /* 0x000fc8000ff1e0ff */
[----:B------:R-:W-:Y:S02]  /*0e90*/  UIADD3.X UR5, UPT, UPT, URZ, UR5, URZ, UP0, !UPT ;  /* 0x00000005ff057290 */ /* 0x000fe400087fe4ff */
[----:B------:R-:W-:-:S04]  /*0ea0*/  IMAD.U32 R2, RZ, RZ, UR4 ;  /* 0x00000004ff027e24 */ /* 0x000fc8000f8e00ff */
[----:B------:R-:W-:-:S05]  /*0eb0*/  IMAD.U32 R3, RZ, RZ, UR5 ;  /* 0x00000005ff037e24 */ /* 0x000fca000f8e00ff */
[----:B----4-:R-:W-:Y:S04]  /*0ec0*/  REDG.E.MAX.STRONG.GPU desc[UR12][R2.64], R5 ;  /* 0x000000050200798e */ /* 0x010fe8000d12e10c */
[----:B0-----:R-:W-:Y:S04]  /*0ed0*/  REDG.E.MAX.STRONG.GPU desc[UR12][R2.64+0x4], R7 ;  /* 0x000004070200798e */ /* 0x001fe8000d12e10c */
[----:B-1----:R-:W-:Y:S01]  /*0ee0*/  REDG.E.MAX.STRONG.GPU desc[UR12][R2.64+0x8], R9 ;  /* 0x000008090200798e */ /* 0x002fe2000d12e10c */
[----:B------:R-:W-:Y:S05]  /*0ef0*/  EXIT ;  /* 0x000000000000794d */ /* 0x000fea0003800000 */
.L_x_26:
[----:B------:R-:W-:-:S00]  /*0f00*/  BRA `(.L_x_26) ;  /* 0xfffffffc00fc7947 */ /* 0x000fc0000383ffff */
[----:B------:R-:W-:-:S00]  /*0f10*/  NOP ;  /* 0x0000000000007918 */ /* 0x000fc00000000000 */
        /* <DEDUP_REMOVED lines=14> */
.L_x_27:


//--------------------- .nv.shared.histogram_shared_kernel --------------------------
	.section	.nv.shared.histogram_shared_kernel,"aw",@nobits
	.sectionflags	@""
	.align	4
.nv.shared.histogram_shared_kernel:
	.zero		7168


//--------------------- .nv.shared.reserved.0     --------------------------
	.section	.nv.shared.reserved.0,"aw",@nobits
	.weak		__nv_reservedSMEM_offset_0_alias
	.size		__nv_reservedSMEM_offset_0_alias, 0, 64
	.other		__nv_reservedSMEM_offset_0_alias,@"STO_CUDA_RESERVED_SHARED STV_DEFAULT"
__nv_reservedSMEM_offset_0_alias:
	.zero		0
	.zero		64


//--------------------- .nv.constant0.histogram_shared_kernel --------------------------
	.section	.nv.constant0.histogram_shared_kernel,"a",@progbits
	.sectionflags	@""
	.align	4
.nv.constant0.histogram_shared_kernel:
	.zero		920


//--------------------- SYMBOLS --------------------------

	.type		.nv.reservedSmem.offset0,@object
	.size		.nv.reservedSmem.offset0,0x4
	.type		.nv.reservedSmem.cap,@object
	.size		.nv.reservedSmem.cap,0x4
